//
// Generated by NVIDIA NVVM Compiler
//
// Compiler Build ID: CL-36424714
// Cuda compilation tools, release 13.0, V13.0.88
// Based on NVVM 20.0.0
//

.version 9.0
.target sm_100
.address_size 64

	// .globl	_Z18hrcp_stress_kernelP6__halfi

.visible .entry _Z18hrcp_stress_kernelP6__halfi(
	.param .u64 .ptr .align 1 _Z18hrcp_stress_kernelP6__halfi_param_0,
	.param .u32 _Z18hrcp_stress_kernelP6__halfi_param_1
)
{
	.reg .pred 	%p<3>;
	.reg .b16 	%rs<194>;
	.reg .b32 	%r<10>;
	.reg .b32 	%f<20>;
	.reg .b64 	%rd<5>;

	ld.param.u64 	%rd1, [_Z18hrcp_stress_kernelP6__halfi_param_0];
	ld.param.u32 	%r4, [_Z18hrcp_stress_kernelP6__halfi_param_1];
	mov.u32 	%r5, %ctaid.x;
	mov.u32 	%r6, %ntid.x;
	mov.u32 	%r7, %tid.x;
	mad.lo.s32 	%r1, %r5, %r6, %r7;
	setp.ge.s32 	%p1, %r1, %r4;
	@%p1 bra 	$L__BB0_4;
	cvt.rn.f32.s32 	%f9, %r1;
	mul.f32 	%f10, %f9, 0f3727C5AC;
	add.f32 	%f11, %f10, 0f00000000;
	add.f32 	%f1, %f11, 0f3FC00000;
	// begin inline asm
	{  cvt.rn.f16.f32 %rs193, %f1;}

	// end inline asm
	add.f32 	%f12, %f10, 0f3DCCCCCD;
	add.f32 	%f2, %f12, 0f3FC00000;
	// begin inline asm
	{  cvt.rn.f16.f32 %rs192, %f2;}

	// end inline asm
	add.f32 	%f13, %f10, 0f3E4CCCCD;
	add.f32 	%f3, %f13, 0f3FC00000;
	// begin inline asm
	{  cvt.rn.f16.f32 %rs191, %f3;}

	// end inline asm
	add.f32 	%f14, %f10, 0f3E99999A;
	add.f32 	%f4, %f14, 0f3FC00000;
	// begin inline asm
	{  cvt.rn.f16.f32 %rs190, %f4;}

	// end inline asm
	add.f32 	%f15, %f10, 0f3ECCCCCD;
	add.f32 	%f5, %f15, 0f3FC00000;
	// begin inline asm
	{  cvt.rn.f16.f32 %rs189, %f5;}

	// end inline asm
	add.f32 	%f16, %f10, 0f3F000000;
	add.f32 	%f6, %f16, 0f3FC00000;
	// begin inline asm
	{  cvt.rn.f16.f32 %rs188, %f6;}

	// end inline asm
	add.f32 	%f17, %f10, 0f3F19999A;
	add.f32 	%f7, %f17, 0f3FC00000;
	// begin inline asm
	{  cvt.rn.f16.f32 %rs187, %f7;}

	// end inline asm
	add.f32 	%f18, %f10, 0f3F333333;
	add.f32 	%f8, %f18, 0f3FC00000;
	// begin inline asm
	{  cvt.rn.f16.f32 %rs186, %f8;}

	// end inline asm
	mov.b32 	%r9, 0;
$L__BB0_2:
	// begin inline asm
	{.reg.b32         f;        
 .reg.b16         r;        
  mov.b16         r,%rs193;     
  cvt.f32.f16     f,r;      
  rcp.approx.ftz.f32   f,f;  
  cvt.rn.f16.f32      r,f;  
  mov.b16         %rs33,r;     
}
	// end inline asm
	// begin inline asm
	{.reg.b32         f;        
 .reg.b16         r;        
  mov.b16         r,%rs192;     
  cvt.f32.f16     f,r;      
  rcp.approx.ftz.f32   f,f;  
  cvt.rn.f16.f32      r,f;  
  mov.b16         %rs35,r;     
}
	// end inline asm
	// begin inline asm
	{.reg.b32         f;        
 .reg.b16         r;        
  mov.b16         r,%rs191;     
  cvt.f32.f16     f,r;      
  rcp.approx.ftz.f32   f,f;  
  cvt.rn.f16.f32      r,f;  
  mov.b16         %rs37,r;     
}
	// end inline asm
	// begin inline asm
	{.reg.b32         f;        
 .reg.b16         r;        
  mov.b16         r,%rs190;     
  cvt.f32.f16     f,r;      
  rcp.approx.ftz.f32   f,f;  
  cvt.rn.f16.f32      r,f;  
  mov.b16         %rs39,r;     
}
	// end inline asm
	// begin inline asm
	{.reg.b32         f;        
 .reg.b16         r;        
  mov.b16         r,%rs189;     
  cvt.f32.f16     f,r;      
  rcp.approx.ftz.f32   f,f;  
  cvt.rn.f16.f32      r,f;  
  mov.b16         %rs41,r;     
}
	// end inline asm
	// begin inline asm
	{.reg.b32         f;        
 .reg.b16         r;        
  mov.b16         r,%rs188;     
  cvt.f32.f16     f,r;      
  rcp.approx.ftz.f32   f,f;  
  cvt.rn.f16.f32      r,f;  
  mov.b16         %rs43,r;     
}
	// end inline asm
	// begin inline asm
	{.reg.b32         f;        
 .reg.b16         r;        
  mov.b16         r,%rs187;     
  cvt.f32.f16     f,r;      
  rcp.approx.ftz.f32   f,f;  
  cvt.rn.f16.f32      r,f;  
  mov.b16         %rs45,r;     
}
	// end inline asm
	// begin inline asm
	{.reg.b32         f;        
 .reg.b16         r;        
  mov.b16         r,%rs186;     
  cvt.f32.f16     f,r;      
  rcp.approx.ftz.f32   f,f;  
  cvt.rn.f16.f32      r,f;  
  mov.b16         %rs47,r;     
}
	// end inline asm
	// begin inline asm
	{.reg.b32         f;        
 .reg.b16         r;        
  mov.b16         r,%rs33;     
  cvt.f32.f16     f,r;      
  rcp.approx.ftz.f32   f,f;  
  cvt.rn.f16.f32      r,f;  
  mov.b16         %rs49,r;     
}
	// end inline asm
	// begin inline asm
	{.reg.b32         f;        
 .reg.b16         r;        
  mov.b16         r,%rs35;     
  cvt.f32.f16     f,r;      
  rcp.approx.ftz.f32   f,f;  
  cvt.rn.f16.f32      r,f;  
  mov.b16         %rs51,r;     
}
	// end inline asm
	// begin inline asm
	{.reg.b32         f;        
 .reg.b16         r;        
  mov.b16         r,%rs37;     
  cvt.f32.f16     f,r;      
  rcp.approx.ftz.f32   f,f;  
  cvt.rn.f16.f32      r,f;  
  mov.b16         %rs53,r;     
}
	// end inline asm
	// begin inline asm
	{.reg.b32         f;        
 .reg.b16         r;        
  mov.b16         r,%rs39;     
  cvt.f32.f16     f,r;      
  rcp.approx.ftz.f32   f,f;  
  cvt.rn.f16.f32      r,f;  
  mov.b16         %rs55,r;     
}
	// end inline asm
	// begin inline asm
	{.reg.b32         f;        
 .reg.b16         r;        
  mov.b16         r,%rs41;     
  cvt.f32.f16     f,r;      
  rcp.approx.ftz.f32   f,f;  
  cvt.rn.f16.f32      r,f;  
  mov.b16         %rs57,r;     
}
	// end inline asm
	// begin inline asm
	{.reg.b32         f;        
 .reg.b16         r;        
  mov.b16         r,%rs43;     
  cvt.f32.f16     f,r;      
  rcp.approx.ftz.f32   f,f;  
  cvt.rn.f16.f32      r,f;  
  mov.b16         %rs59,r;     
}
	// end inline asm
	// begin inline asm
	{.reg.b32         f;        
 .reg.b16         r;        
  mov.b16         r,%rs45;     
  cvt.f32.f16     f,r;      
  rcp.approx.ftz.f32   f,f;  
  cvt.rn.f16.f32      r,f;  
  mov.b16         %rs61,r;     
}
	// end inline asm
	// begin inline asm
	{.reg.b32         f;        
 .reg.b16         r;        
  mov.b16         r,%rs47;     
  cvt.f32.f16     f,r;      
  rcp.approx.ftz.f32   f,f;  
  cvt.rn.f16.f32      r,f;  
  mov.b16         %rs63,r;     
}
	// end inline asm
	// begin inline asm
	{.reg.b32         f;        
 .reg.b16         r;        
  mov.b16         r,%rs49;     
  cvt.f32.f16     f,r;      
  rcp.approx.ftz.f32   f,f;  
  cvt.rn.f16.f32      r,f;  
  mov.b16         %rs65,r;     
}
	// end inline asm
	// begin inline asm
	{.reg.b32         f;        
 .reg.b16         r;        
  mov.b16         r,%rs51;     
  cvt.f32.f16     f,r;      
  rcp.approx.ftz.f32   f,f;  
  cvt.rn.f16.f32      r,f;  
  mov.b16         %rs67,r;     
}
	// end inline asm
	// begin inline asm
	{.reg.b32         f;        
 .reg.b16         r;        
  mov.b16         r,%rs53;     
  cvt.f32.f16     f,r;      
  rcp.approx.ftz.f32   f,f;  
  cvt.rn.f16.f32      r,f;  
  mov.b16         %rs69,r;     
}
	// end inline asm
	// begin inline asm
	{.reg.b32         f;        
 .reg.b16         r;        
  mov.b16         r,%rs55;     
  cvt.f32.f16     f,r;      
  rcp.approx.ftz.f32   f,f;  
  cvt.rn.f16.f32      r,f;  
  mov.b16         %rs71,r;     
}
	// end inline asm
	// begin inline asm
	{.reg.b32         f;        
 .reg.b16         r;        
  mov.b16         r,%rs57;     
  cvt.f32.f16     f,r;      
  rcp.approx.ftz.f32   f,f;  
  cvt.rn.f16.f32      r,f;  
  mov.b16         %rs73,r;     
}
	// end inline asm
	// begin inline asm
	{.reg.b32         f;        
 .reg.b16         r;        
  mov.b16         r,%rs59;     
  cvt.f32.f16     f,r;      
  rcp.approx.ftz.f32   f,f;  
  cvt.rn.f16.f32      r,f;  
  mov.b16         %rs75,r;     
}
	// end inline asm
	// begin inline asm
	{.reg.b32         f;        
 .reg.b16         r;        
  mov.b16         r,%rs61;     
  cvt.f32.f16     f,r;      
  rcp.approx.ftz.f32   f,f;  
  cvt.rn.f16.f32      r,f;  
  mov.b16         %rs77,r;     
}
	// end inline asm
	// begin inline asm
	{.reg.b32         f;        
 .reg.b16         r;        
  mov.b16         r,%rs63;     
  cvt.f32.f16     f,r;      
  rcp.approx.ftz.f32   f,f;  
  cvt.rn.f16.f32      r,f;  
  mov.b16         %rs79,r;     
}
	// end inline asm
	// begin inline asm
	{.reg.b32         f;        
 .reg.b16         r;        
  mov.b16         r,%rs65;     
  cvt.f32.f16     f,r;      
  rcp.approx.ftz.f32   f,f;  
  cvt.rn.f16.f32      r,f;  
  mov.b16         %rs81,r;     
}
	// end inline asm
	// begin inline asm
	{.reg.b32         f;        
 .reg.b16         r;        
  mov.b16         r,%rs67;     
  cvt.f32.f16     f,r;      
  rcp.approx.ftz.f32   f,f;  
  cvt.rn.f16.f32      r,f;  
  mov.b16         %rs83,r;     
}
	// end inline asm
	// begin inline asm
	{.reg.b32         f;        
 .reg.b16         r;        
  mov.b16         r,%rs69;     
  cvt.f32.f16     f,r;      
  rcp.approx.ftz.f32   f,f;  
  cvt.rn.f16.f32      r,f;  
  mov.b16         %rs85,r;     
}
	// end inline asm
	// begin inline asm
	{.reg.b32         f;        
 .reg.b16         r;        
  mov.b16         r,%rs71;     
  cvt.f32.f16     f,r;      
  rcp.approx.ftz.f32   f,f;  
  cvt.rn.f16.f32      r,f;  
  mov.b16         %rs87,r;     
}
	// end inline asm
	// begin inline asm
	{.reg.b32         f;        
 .reg.b16         r;        
  mov.b16         r,%rs73;     
  cvt.f32.f16     f,r;      
  rcp.approx.ftz.f32   f,f;  
  cvt.rn.f16.f32      r,f;  
  mov.b16         %rs89,r;     
}
	// end inline asm
	// begin inline asm
	{.reg.b32         f;        
 .reg.b16         r;        
  mov.b16         r,%rs75;     
  cvt.f32.f16     f,r;      
  rcp.approx.ftz.f32   f,f;  
  cvt.rn.f16.f32      r,f;  
  mov.b16         %rs91,r;     
}
	// end inline asm
	// begin inline asm
	{.reg.b32         f;        
 .reg.b16         r;        
  mov.b16         r,%rs77;     
  cvt.f32.f16     f,r;      
  rcp.approx.ftz.f32   f,f;  
  cvt.rn.f16.f32      r,f;  
  mov.b16         %rs93,r;     
}
	// end inline asm
	// begin inline asm
	{.reg.b32         f;        
 .reg.b16         r;        
  mov.b16         r,%rs79;     
  cvt.f32.f16     f,r;      
  rcp.approx.ftz.f32   f,f;  
  cvt.rn.f16.f32      r,f;  
  mov.b16         %rs95,r;     
}
	// end inline asm
	// begin inline asm
	{.reg.b32         f;        
 .reg.b16         r;        
  mov.b16         r,%rs81;     
  cvt.f32.f16     f,r;      
  rcp.approx.ftz.f32   f,f;  
  cvt.rn.f16.f32      r,f;  
  mov.b16         %rs97,r;     
}
	// end inline asm
	// begin inline asm
	{.reg.b32         f;        
 .reg.b16         r;        
  mov.b16         r,%rs83;     
  cvt.f32.f16     f,r;      
  rcp.approx.ftz.f32   f,f;  
  cvt.rn.f16.f32      r,f;  
  mov.b16         %rs99,r;     
}
	// end inline asm
	// begin inline asm
	{.reg.b32         f;        
 .reg.b16         r;        
  mov.b16         r,%rs85;     
  cvt.f32.f16     f,r;      
  rcp.approx.ftz.f32   f,f;  
  cvt.rn.f16.f32      r,f;  
  mov.b16         %rs101,r;     
}
	// end inline asm
	// begin inline asm
	{.reg.b32         f;        
 .reg.b16         r;        
  mov.b16         r,%rs87;     
  cvt.f32.f16     f,r;      
  rcp.approx.ftz.f32   f,f;  
  cvt.rn.f16.f32      r,f;  
  mov.b16         %rs103,r;     
}
	// end inline asm
	// begin inline asm
	{.reg.b32         f;        
 .reg.b16         r;        
  mov.b16         r,%rs89;     
  cvt.f32.f16     f,r;      
  rcp.approx.ftz.f32   f,f;  
  cvt.rn.f16.f32      r,f;  
  mov.b16         %rs105,r;     
}
	// end inline asm
	// begin inline asm
	{.reg.b32         f;        
 .reg.b16         r;        
  mov.b16         r,%rs91;     
  cvt.f32.f16     f,r;      
  rcp.approx.ftz.f32   f,f;  
  cvt.rn.f16.f32      r,f;  
  mov.b16         %rs107,r;     
}
	// end inline asm
	// begin inline asm
	{.reg.b32         f;        
 .reg.b16         r;        
  mov.b16         r,%rs93;     
  cvt.f32.f16     f,r;      
  rcp.approx.ftz.f32   f,f;  
  cvt.rn.f16.f32      r,f;  
  mov.b16         %rs109,r;     
}
	// end inline asm
	// begin inline asm
	{.reg.b32         f;        
 .reg.b16         r;        
  mov.b16         r,%rs95;     
  cvt.f32.f16     f,r;      
  rcp.approx.ftz.f32   f,f;  
  cvt.rn.f16.f32      r,f;  
  mov.b16         %rs111,r;     
}
	// end inline asm
	// begin inline asm
	{.reg.b32         f;        
 .reg.b16         r;        
  mov.b16         r,%rs97;     
  cvt.f32.f16     f,r;      
  rcp.approx.ftz.f32   f,f;  
  cvt.rn.f16.f32      r,f;  
  mov.b16         %rs113,r;     
}
	// end inline asm
	// begin inline asm
	{.reg.b32         f;        
 .reg.b16         r;        
  mov.b16         r,%rs99;     
  cvt.f32.f16     f,r;      
  rcp.approx.ftz.f32   f,f;  
  cvt.rn.f16.f32      r,f;  
  mov.b16         %rs115,r;     
}
	// end inline asm
	// begin inline asm
	{.reg.b32         f;        
 .reg.b16         r;        
  mov.b16         r,%rs101;     
  cvt.f32.f16     f,r;      
  rcp.approx.ftz.f32   f,f;  
  cvt.rn.f16.f32      r,f;  
  mov.b16         %rs117,r;     
}
	// end inline asm
	// begin inline asm
	{.reg.b32         f;        
 .reg.b16         r;        
  mov.b16         r,%rs103;     
  cvt.f32.f16     f,r;      
  rcp.approx.ftz.f32   f,f;  
  cvt.rn.f16.f32      r,f;  
  mov.b16         %rs119,r;     
}
	// end inline asm
	// begin inline asm
	{.reg.b32         f;        
 .reg.b16         r;        
  mov.b16         r,%rs105;     
  cvt.f32.f16     f,r;      
  rcp.approx.ftz.f32   f,f;  
  cvt.rn.f16.f32      r,f;  
  mov.b16         %rs121,r;     
}
	// end inline asm
	// begin inline asm
	{.reg.b32         f;        
 .reg.b16         r;        
  mov.b16         r,%rs107;     
  cvt.f32.f16     f,r;      
  rcp.approx.ftz.f32   f,f;  
  cvt.rn.f16.f32      r,f;  
  mov.b16         %rs123,r;     
}
	// end inline asm
	// begin inline asm
	{.reg.b32         f;        
 .reg.b16         r;        
  mov.b16         r,%rs109;     
  cvt.f32.f16     f,r;      
  rcp.approx.ftz.f32   f,f;  
  cvt.rn.f16.f32      r,f;  
  mov.b16         %rs125,r;     
}
	// end inline asm
	// begin inline asm
	{.reg.b32         f;        
 .reg.b16         r;        
  mov.b16         r,%rs111;     
  cvt.f32.f16     f,r;      
  rcp.approx.ftz.f32   f,f;  
  cvt.rn.f16.f32      r,f;  
  mov.b16         %rs127,r;     
}
	// end inline asm
	// begin inline asm
	{.reg.b32         f;        
 .reg.b16         r;        
  mov.b16         r,%rs113;     
  cvt.f32.f16     f,r;      
  rcp.approx.ftz.f32   f,f;  
  cvt.rn.f16.f32      r,f;  
  mov.b16         %rs129,r;     
}
	// end inline asm
	// begin inline asm
	{.reg.b32         f;        
 .reg.b16         r;        
  mov.b16         r,%rs115;     
  cvt.f32.f16     f,r;      
  rcp.approx.ftz.f32   f,f;  
  cvt.rn.f16.f32      r,f;  
  mov.b16         %rs131,r;     
}
	// end inline asm
	// begin inline asm
	{.reg.b32         f;        
 .reg.b16         r;        
  mov.b16         r,%rs117;     
  cvt.f32.f16     f,r;      
  rcp.approx.ftz.f32   f,f;  
  cvt.rn.f16.f32      r,f;  
  mov.b16         %rs133,r;     
}
	// end inline asm
	// begin inline asm
	{.reg.b32         f;        
 .reg.b16         r;        
  mov.b16         r,%rs119;     
  cvt.f32.f16     f,r;      
  rcp.approx.ftz.f32   f,f;  
  cvt.rn.f16.f32      r,f;  
  mov.b16         %rs135,r;     
}
	// end inline asm
	// begin inline asm
	{.reg.b32         f;        
 .reg.b16         r;        
  mov.b16         r,%rs121;     
  cvt.f32.f16     f,r;      
  rcp.approx.ftz.f32   f,f;  
  cvt.rn.f16.f32      r,f;  
  mov.b16         %rs137,r;     
}
	// end inline asm
	// begin inline asm
	{.reg.b32         f;        
 .reg.b16         r;        
  mov.b16         r,%rs123;     
  cvt.f32.f16     f,r;      
  rcp.approx.ftz.f32   f,f;  
  cvt.rn.f16.f32      r,f;  
  mov.b16         %rs139,r;     
}
	// end inline asm
	// begin inline asm
	{.reg.b32         f;        
 .reg.b16         r;        
  mov.b16         r,%rs125;     
  cvt.f32.f16     f,r;      
  rcp.approx.ftz.f32   f,f;  
  cvt.rn.f16.f32      r,f;  
  mov.b16         %rs141,r;     
}
	// end inline asm
	// begin inline asm
	{.reg.b32         f;        
 .reg.b16         r;        
  mov.b16         r,%rs127;     
  cvt.f32.f16     f,r;      
  rcp.approx.ftz.f32   f,f;  
  cvt.rn.f16.f32      r,f;  
  mov.b16         %rs143,r;     
}
	// end inline asm
	// begin inline asm
	{.reg.b32         f;        
 .reg.b16         r;        
  mov.b16         r,%rs129;     
  cvt.f32.f16     f,r;      
  rcp.approx.ftz.f32   f,f;  
  cvt.rn.f16.f32      r,f;  
  mov.b16         %rs193,r;     
}
	// end inline asm
	// begin inline asm
	{.reg.b32         f;        
 .reg.b16         r;        
  mov.b16         r,%rs131;     
  cvt.f32.f16     f,r;      
  rcp.approx.ftz.f32   f,f;  
  cvt.rn.f16.f32      r,f;  
  mov.b16         %rs192,r;     
}
	// end inline asm
	// begin inline asm
	{.reg.b32         f;        
 .reg.b16         r;        
  mov.b16         r,%rs133;     
  cvt.f32.f16     f,r;      
  rcp.approx.ftz.f32   f,f;  
  cvt.rn.f16.f32      r,f;  
  mov.b16         %rs191,r;     
}
	// end inline asm
	// begin inline asm
	{.reg.b32         f;        
 .reg.b16         r;        
  mov.b16         r,%rs135;     
  cvt.f32.f16     f,r;      
  rcp.approx.ftz.f32   f,f;  
  cvt.rn.f16.f32      r,f;  
  mov.b16         %rs190,r;     
}
	// end inline asm
	// begin inline asm
	{.reg.b32         f;        
 .reg.b16         r;        
  mov.b16         r,%rs137;     
  cvt.f32.f16     f,r;      
  rcp.approx.ftz.f32   f,f;  
  cvt.rn.f16.f32      r,f;  
  mov.b16         %rs189,r;     
}
	// end inline asm
	// begin inline asm
	{.reg.b32         f;        
 .reg.b16         r;        
  mov.b16         r,%rs139;     
  cvt.f32.f16     f,r;      
  rcp.approx.ftz.f32   f,f;  
  cvt.rn.f16.f32      r,f;  
  mov.b16         %rs188,r;     
}
	// end inline asm
	// begin inline asm
	{.reg.b32         f;        
 .reg.b16         r;        
  mov.b16         r,%rs141;     
  cvt.f32.f16     f,r;      
  rcp.approx.ftz.f32   f,f;  
  cvt.rn.f16.f32      r,f;  
  mov.b16         %rs187,r;     
}
	// end inline asm
	// begin inline asm
	{.reg.b32         f;        
 .reg.b16         r;        
  mov.b16         r,%rs143;     
  cvt.f32.f16     f,r;      
  rcp.approx.ftz.f32   f,f;  
  cvt.rn.f16.f32      r,f;  
  mov.b16         %rs186,r;     
}
	// end inline asm
	add.s32 	%r9, %r9, 8;
	setp.ne.s32 	%p2, %r9, 1000;
	@%p2 bra 	$L__BB0_2;
	mov.f32 	%f19, 0f00000000;
	// begin inline asm
	{  cvt.rn.f16.f32 %rs161, %f19;}

	// end inline asm
	// begin inline asm
	{add.f16 %rs162,%rs161,%rs193;
}
	// end inline asm
	// begin inline asm
	{add.f16 %rs165,%rs162,%rs192;
}
	// end inline asm
	// begin inline asm
	{add.f16 %rs168,%rs165,%rs191;
}
	// end inline asm
	// begin inline asm
	{add.f16 %rs171,%rs168,%rs190;
}
	// end inline asm
	// begin inline asm
	{add.f16 %rs174,%rs171,%rs189;
}
	// end inline asm
	// begin inline asm
	{add.f16 %rs177,%rs174,%rs188;
}
	// end inline asm
	// begin inline asm
	{add.f16 %rs180,%rs177,%rs187;
}
	// end inline asm
	// begin inline asm
	{add.f16 %rs183,%rs180,%rs186;
}
	// end inline asm
	cvta.to.global.u64 	%rd2, %rd1;
	mul.wide.s32 	%rd3, %r1, 2;
	add.s64 	%rd4, %rd2, %rd3;
	st.global.u16 	[%rd4], %rs183;
$L__BB0_4:
	ret;

}


// ===== COMPILED SASS (sm_100) =====

	.target	sm_100

	.elftype	@"ET_EXEC"


//--------------------- .note.nv.tkinfo           --------------------------
	.section	.note.nv.tkinfo,"",@"SHT_NOTE"
	.sectionflags	@"SHF_NOTE_NV_TKINFO"
	.tkinfo
        /*0018*/ 	.word	0x00000002
        /*0030*/ 	.string	""
        /*0030*/ 	.string	"ptxas"
        /*0030*/ 	.string	"Cuda compilation tools, release 13.0, V13.0.88"
        /*0030*/ 	.string	"Build cuda_13.0.r13.0/compiler.36424714_0"
        /*0030*/ 	.string	"-arch sm_100 -m 64 "



//--------------------- .note.nv.cuinfo           --------------------------
	.section	.note.nv.cuinfo,"",@"SHT_NOTE"
	.sectionflags	@"SHF_NOTE_NV_CUINFO"
        /*0018*/ 	.short	0x0002
        /*001a*/ 	.short	0x0064
        /*001c*/ 	.short	0x0082
	.zero		2


//--------------------- .nv.info                  --------------------------
	.section	.nv.info,"",@"SHT_CUDA_INFO"
	.align	4


	//----- nvinfo : EIATTR_REGCOUNT
	.align		4
        /*0000*/ 	.byte	0x04, 0x2f
        /*0002*/ 	.short	(.L_1 - .L_0)
	.align		4
.L_0:
        /*0004*/ 	.word	index@(_Z18hrcp_stress_kernelP6__halfi)
        /*0008*/ 	.word	0x0000000e


	//----- nvinfo : EIATTR_FRAME_SIZE
	.align		4
.L_1:
        /*000c*/ 	.byte	0x04, 0x11
        /*000e*/ 	.short	(.L_3 - .L_2)
	.align		4
.L_2:
        /*0010*/ 	.word	index@(_Z18hrcp_stress_kernelP6__halfi)
        /*0014*/ 	.word	0x00000000


	//----- nvinfo : EIATTR_MIN_STACK_SIZE
	.align		4
.L_3:
        /*0018*/ 	.byte	0x04, 0x12
        /*001a*/ 	.short	(.L_5 - .L_4)
	.align		4
.L_4:
        /*001c*/ 	.word	index@(_Z18hrcp_stress_kernelP6__halfi)
        /*0020*/ 	.word	0x00000000
.L_5:


//--------------------- .nv.compat                --------------------------
	.section	.nv.compat,"",@"SHT_CUDA_COMPAT_INFO"
	.align	4
        /*0000*/ 	.byte	0x02, 0x09, 0x00, 0x00, 0x02, 0x02, 0x01, 0x00, 0x02, 0x05, 0x05, 0x00, 0x03, 0x07, 0x01, 0x01
        /*0010*/ 	.byte	0x02, 0x03, 0x00, 0x00, 0x02, 0x06, 0x01, 0x00, 0x04, 0x0b, 0x08, 0x00, 0x09, 0x00, 0x00, 0x00
        /*0020*/ 	.byte	0x00, 0x00, 0x00, 0x00


//--------------------- .nv.info._Z18hrcp_stress_kernelP6__halfi --------------------------
	.section	.nv.info._Z18hrcp_stress_kernelP6__halfi,"",@"SHT_CUDA_INFO"
	.sectionflags	@""
	.align	4


	//----- nvinfo : EIATTR_CUDA_API_VERSION
	.align		4
        /*0000*/ 	.byte	0x04, 0x37
        /*0002*/ 	.short	(.L_7 - .L_6)
.L_6:
        /*0004*/ 	.word	0x00000082


	//----- nvinfo : EIATTR_KPARAM_INFO
	.align		4
.L_7:
        /*0008*/ 	.byte	0x04, 0x17
        /*000a*/ 	.short	(.L_9 - .L_8)
.L_8:
        /*000c*/ 	.word	0x00000000
        /*0010*/ 	.short	0x0001
        /*0012*/ 	.short	0x0008
        /*0014*/ 	.byte	0x00, 0xf0, 0x11, 0x00


	//----- nvinfo : EIATTR_KPARAM_INFO
	.align		4
.L_9:
        /*0018*/ 	.byte	0x04, 0x17
        /*001a*/ 	.short	(.L_11 - .L_10)
.L_10:
        /*001c*/ 	.word	0x00000000
        /*0020*/ 	.short	0x0000
        /*0022*/ 	.short	0x0000
        /*0024*/ 	.byte	0x00, 0xf5, 0x21, 0x00


	//----- nvinfo : EIATTR_SPARSE_MMA_MASK
	.align		4
.L_11:
        /*0028*/ 	.byte	0x03, 0x50
        /*002a*/ 	.short	0x0000


	//----- nvinfo : EIATTR_MAXREG_COUNT
	.align		4
        /*002c*/ 	.byte	0x03, 0x1b
        /*002e*/ 	.short	0x00ff


	//----- nvinfo : EIATTR_MERCURY_ISA_VERSION
	.align		4
        /*0030*/ 	.byte	0x03, 0x5f
        /*0032*/ 	.short	0x0101


	//----- nvinfo : EIATTR_VRC_CTA_INIT_COUNT
	.align		4
        /*0034*/ 	.byte	0x02, 0x4a
	.zero		1
	.zero		1


	//----- nvinfo : EIATTR_EXIT_INSTR_OFFSETS
	.align		4
        /*0038*/ 	.byte	0x04, 0x1c
        /*003a*/ 	.short	(.L_13 - .L_12)


	//   ....[0]....
.L_12:
        /*003c*/ 	.word	0x00000070


	//   ....[1]....
        /*0040*/ 	.word	0x00000ce0


	//----- nvinfo : EIATTR_CBANK_PARAM_SIZE
	.align		4
.L_13:
        /*0044*/ 	.byte	0x03, 0x19
        /*0046*/ 	.short	0x000c


	//----- nvinfo : EIATTR_PARAM_CBANK
	.align		4
        /*0048*/ 	.byte	0x04, 0x0a
        /*004a*/ 	.short	(.L_15 - .L_14)
	.align		4
.L_14:
        /*004c*/ 	.word	index@(.nv.constant0._Z18hrcp_stress_kernelP6__halfi)
        /*0050*/ 	.short	0x0380
        /*0052*/ 	.short	0x000c


	//----- nvinfo : EIATTR_SW_WAR
	.align		4
.L_15:
        /*0054*/ 	.byte	0x04, 0x36
        /*0056*/ 	.short	(.L_17 - .L_16)
.L_16:
        /*0058*/ 	.word	0x00000008
.L_17:


//--------------------- .nv.callgraph             --------------------------
	.section	.nv.callgraph,"",@"SHT_CUDA_CALLGRAPH"
	.align	4
	.sectionentsize	8
	.align		4
        /*0000*/ 	.word	0x00000000
	.align		4
        /*0004*/ 	.word	0xffffffff
	.align		4
        /*0008*/ 	.word	0x00000000
	.align		4
        /*000c*/ 	.word	0xfffffffe
	.align		4
        /*0010*/ 	.word	0x00000000
	.align		4
        /*0014*/ 	.word	0xfffffffd
	.align		4
        /*0018*/ 	.word	0x00000000
	.align		4
        /*001c*/ 	.word	0xfffffffc


//--------------------- .text._Z18hrcp_stress_kernelP6__halfi --------------------------
	.section	.text._Z18hrcp_stress_kernelP6__halfi,"ax",@progbits
	.align	128
        .global         _Z18hrcp_stress_kernelP6__halfi
        .type           _Z18hrcp_stress_kernelP6__halfi,@function
        .size           _Z18hrcp_stress_kernelP6__halfi,(.L_x_2 - _Z18hrcp_stress_kernelP6__halfi)
        .other          _Z18hrcp_stress_kernelP6__halfi,@"STO_CUDA_ENTRY STV_DEFAULT"
_Z18hrcp_stress_kernelP6__halfi:
.text._Z18hrcp_stress_kernelP6__halfi:
[----:B------:R-:W-:Y:S01]  /*0000*/  LDC R1, c[0x0][0x37c] ;  /* 0x0000df00ff017b82 */ /* 0x000fe20000000800 */
[----:B------:R-:W0:Y:S07]  /*0010*/  S2R R3, SR_TID.X ;  /* 0x0000000000037919 */ /* 0x000e2e0000002100 */
[----:B------:R-:W0:Y:S01]  /*0020*/  S2UR UR4, SR_CTAID.X ;  /* 0x00000000000479c3 */ /* 0x000e220000002500 */
[----:B------:R-:W1:Y:S07]  /*0030*/  LDCU UR5, c[0x0][0x388] ;  /* 0x00007100ff0577ac */ /* 0x000e6e0008000800 */
[----:B------:R-:W0:Y:S02]  /*0040*/  LDC R2, c[0x0][0x360] ;  /* 0x0000d800ff027b82 */ /* 0x000e240000000800 */
[----:B0-----:R-:W-:-:S05]  /*0050*/  IMAD R2, R2, UR4, R3 ;  /* 0x0000000402027c24 */ /* 0x001fca000f8e0203 */
[----:B-1----:R-:W-:-:S13]  /*0060*/  ISETP.GE.AND P0, PT, R2, UR5, PT ;  /* 0x0000000502007c0c */ /* 0x002fda000bf06270 */
[----:B------:R-:W-:Y:S05]  /*0070*/  @P0 EXIT ;  /* 0x000000000000094d */ /* 0x000fea0003800000 */
[----:B------:R-:W-:Y:S01]  /*0080*/  HFMA2 R11, -RZ, RZ, 0.447021484375, -5.671875 ;  /* 0x3727c5acff0b7431 */ /* 0x000fe200000001ff */
[----:B------:R-:W-:Y:S01]  /*0090*/  I2FP.F32.S32 R0, R2 ;  /* 0x0000000200007245 */ /* 0x000fe20000201400 */
[----:B------:R-:W0:Y:S04]  /*00a0*/  LDCU.64 UR6, c[0x0][0x358] ;  /* 0x00006b00ff0677ac */ /* 0x000e280008000a00 */
[C---:B------:R-:W-:Y:S01]  /*00b0*/  FFMA R3, R0.reuse, 9.9999997473787516356e-06, RZ ;  /* 0x3727c5ac00037823 */ /* 0x040fe200000000ff */
[----:B------:R-:W-:Y:S01]  /*00c0*/  UMOV UR4, URZ ;  /* 0x000000ff00047c82 */ /* 0x000fe20008000000 */
[CC--:B------:R-:W-:Y:S01]  /*00d0*/  FFMA R4, R0.reuse, R11.reuse, 0.10000000149011611938 ;  /* 0x3dcccccd00047423 */ /* 0x0c0fe2000000000b */
[CC--:B------:R-:W-:Y:S01]  /*00e0*/  FFMA R5, R0.reuse, R11.reuse, 0.20000000298023223877 ;  /* 0x3e4ccccd00057423 */ /* 0x0c0fe2000000000b */
[CC--:B------:R-:W-:Y:S01]  /*00f0*/  FFMA R6, R0.reuse, R11.reuse, 0.30000001192092895508 ;  /* 0x3e99999a00067423 */ /* 0x0c0fe2000000000b */
[CC--:B------:R-:W-:Y:S01]  /*0100*/  FFMA R7, R0.reuse, R11.reuse, 0.40000000596046447754 ;  /* 0x3ecccccd00077423 */ /* 0x0c0fe2000000000b */
[CC--:B------:R-:W-:Y:S01]  /*0110*/  FFMA R8, R0.reuse, R11.reuse, 0.5 ;  /* 0x3f00000000087423 */ /* 0x0c0fe2000000000b */
[CC--:B------:R-:W-:Y:S01]  /*0120*/  FFMA R9, R0.reuse, R11.reuse, 0.60000002384185791016 ;  /* 0x3f19999a00097423 */ /* 0x0c0fe2000000000b */
[----:B------:R-:W-:Y:S01]  /*0130*/  FFMA R0, R0, R11, 0.69999998807907104492 ;  /* 0x3f33333300007423 */ /* 0x000fe2000000000b */
[----:B------:R-:W-:Y:S01]  /*0140*/  FADD R3, R3, 1.5 ;  /* 0x3fc0000003037421 */ /* 0x000fe20000000000 */
[----:B------:R-:W-:Y:S01]  /*0150*/  FADD R4, R4, 1.5 ;  /* 0x3fc0000004047421 */ /* 0x000fe20000000000 */
[----:B------:R-:W-:Y:S01]  /*0160*/  FADD R5, R5, 1.5 ;  /* 0x3fc0000005057421 */ /* 0x000fe20000000000 */
[----:B------:R-:W-:Y:S01]  /*0170*/  FADD R6, R6, 1.5 ;  /* 0x3fc0000006067421 */ /* 0x000fe20000000000 */
[----:B------:R-:W-:Y:S01]  /*0180*/  FADD R7, R7, 1.5 ;  /* 0x3fc0000007077421 */ /* 0x000fe20000000000 */
[----:B------:R-:W-:Y:S01]  /*0190*/  FADD R8, R8, 1.5 ;  /* 0x3fc0000008087421 */ /* 0x000fe20000000000 */
[----:B------:R-:W-:Y:S01]  /*01a0*/  FADD R9, R9, 1.5 ;  /* 0x3fc0000009097421 */ /* 0x000fe20000000000 */
[----:B------:R-:W-:Y:S01]  /*01b0*/  FADD R0, R0, 1.5 ;  /* 0x3fc0000000007421 */ /* 0x000fe20000000000 */
[----:B------:R-:W-:-:S02]  /*01c0*/  F2FP.F16.F32.PACK_AB R3, R4, R3 ;  /* 0x000000030403723e */ /* 0x000fc400000000ff */
[----:B------:R-:W-:Y:S02]  /*01d0*/  F2FP.F16.F32.PACK_AB R6, R6, R5 ;  /* 0x000000050606723e */ /* 0x000fe400000000ff */
[----:B------:R-:W-:Y:S02]  /*01e0*/  F2FP.F16.F32.PACK_AB R7, R8, R7 ;  /* 0x000000070807723e */ /* 0x000fe400000000ff */
[----:B0-----:R-:W-:-:S07]  /*01f0*/  F2FP.F16.F32.PACK_AB R0, R0, R9 ;  /* 0x000000090000723e */ /* 0x001fce00000000ff */
.L_x_0:
[----:B------:R-:W-:Y:S01]  /*0200*/  HADD2.F32 R4, -RZ, R3.H0_H0 ;  /* 0x20000003ff047230 */ /* 0x000fe20000004100 */
[----:B------:R-:W-:Y:S01]  /*0210*/  UIADD3 UR4, UPT, UPT, UR4, 0x8, URZ ;  /* 0x0000000804047890 */ /* 0x000fe2000fffe0ff */
[----:B------:R-:W-:Y:S02]  /*0220*/  HADD2.F32 R5, -RZ, R6.H0_H0 ;  /* 0x20000006ff057230 */ /* 0x000fe40000004100 */
[----:B------:R-:W-:Y:S01]  /*0230*/  HADD2.F32 R8, -RZ, R7.H0_H0 ;  /* 0x20000007ff087230 */ /* 0x000fe20000004100 */
[----:B------:R-:W-:Y:S01]  /*0240*/  UISETP.NE.AND UP0, UPT, UR4, 0x3e8, UPT ;  /* 0x000003e80400788c */ /* 0x000fe2000bf05270 */
[----:B------:R-:W-:Y:S01]  /*0250*/  HADD2.F32 R9, -RZ, R0.H0_H0 ;  /* 0x20000000ff097230 */ /* 0x000fe20000004100 */
[----:B------:R-:W-:Y:S01]  /*0260*/  MUFU.RCP R4, R4 ;  /* 0x0000000400047308 */ /* 0x000fe20000001000 */
[----:B------:R-:W-:Y:S02]  /*0270*/  HADD2.F32 R3, -RZ, R3.H1_H1 ;  /* 0x30000003ff037230 */ /* 0x000fe40000004100 */
[----:B------:R-:W-:-:S02]  /*0280*/  HADD2.F32 R6, -RZ, R6.H1_H1 ;  /* 0x30000006ff067230 */ /* 0x000fc40000004100 */
[----:B------:R-:W-:Y:S02]  /*0290*/  HADD2.F32 R7, -RZ, R7.H1_H1 ;  /* 0x30000007ff077230 */ /* 0x000fe40000004100 */
[----:B------:R-:W-:Y:S01]  /*02a0*/  HADD2.F32 R0, -RZ, R0.H1_H1 ;  /* 0x30000000ff007230 */ /* 0x000fe20000004100 */
[----:B------:R-:W0:Y:S08]  /*02b0*/  MUFU.RCP R3, R3 ;  /* 0x0000000300037308 */ /* 0x000e300000001000 */
[----:B------:R-:W-:Y:S08]  /*02c0*/  MUFU.RCP R5, R5 ;  /* 0x0000000500057308 */ /* 0x000ff00000001000 */
[----:B------:R-:W1:Y:S01]  /*02d0*/  MUFU.RCP R6, R6 ;  /* 0x0000000600067308 */ /* 0x000e620000001000 */
[----:B0-----:R-:W-:-:S05]  /*02e0*/  F2FP.F16.F32.PACK_AB R4, R3, R4 ;  /* 0x000000040304723e */ /* 0x001fca00000000ff */
[--C-:B------:R-:W-:Y:S02]  /*02f0*/  HADD2.F32 R3, -RZ, R4.reuse.H0_H0 ;  /* 0x20000004ff037230 */ /* 0x100fe40000004100 */
[----:B------:R-:W-:Y:S01]  /*0300*/  MUFU.RCP R8, R8 ;  /* 0x0000000800087308 */ /* 0x000fe20000001000 */
[----:B------:R-:W-:-:S07]  /*0310*/  HADD2.F32 R4, -RZ, R4.H1_H1 ;  /* 0x30000004ff047230 */ /* 0x000fce0000004100 */
[----:B------:R-:W0:Y:S01]  /*0320*/  MUFU.RCP R7, R7 ;  /* 0x0000000700077308 */ /* 0x000e220000001000 */
[----:B-1----:R-:W-:-:S05]  /*0330*/  F2FP.F16.F32.PACK_AB R5, R6, R5 ;  /* 0x000000050605723e */ /* 0x002fca00000000ff */
[--C-:B------:R-:W-:Y:S02]  /*0340*/  HADD2.F32 R6, -RZ, R5.reuse.H0_H0 ;  /* 0x20000005ff067230 */ /* 0x100fe40000004100 */
[----:B------:R-:W-:Y:S01]  /*0350*/  MUFU.RCP R9, R9 ;  /* 0x0000000900097308 */ /* 0x000fe20000001000 */
[----:B------:R-:W-:-:S07]  /*0360*/  HADD2.F32 R5, -RZ, R5.H1_H1 ;  /* 0x30000005ff057230 */ /* 0x000fce0000004100 */
[----:B------:R-:W1:Y:S01]  /*0370*/  MUFU.RCP R0, R0 ;  /* 0x0000000000007308 */ /* 0x000e620000001000 */
[----:B0-----:R-:W-:-:S05]  /*0380*/  F2FP.F16.F32.PACK_AB R8, R7, R8 ;  /* 0x000000080708723e */ /* 0x001fca00000000ff */
[--C-:B------:R-:W-:Y:S02]  /*0390*/  HADD2.F32 R7, -RZ, R8.reuse.H0_H0 ;  /* 0x20000008ff077230 */ /* 0x100fe40000004100 */
[----:B------:R-:W-:Y:S01]  /*03a0*/  HADD2.F32 R8, -RZ, R8.H1_H1 ;  /* 0x30000008ff087230 */ /* 0x000fe20000004100 */
[----:B------:R-:W-:Y:S01]  /*03b0*/  MUFU.RCP R3, R3 ;  /* 0x0000000300037308 */ /* 0x000fe20000001000 */
[----:B-1----:R-:W-:-:S07]  /*03c0*/  F2FP.F16.F32.PACK_AB R9, R0, R9 ;  /* 0x000000090009723e */ /* 0x002fce00000000ff */
[----:B------:R-:W0:Y:S01]  /*03d0*/  MUFU.RCP R4, R4 ;  /* 0x0000000400047308 */ /* 0x000e220000001000 */
[--C-:B------:R-:W-:Y:S02]  /*03e0*/  HADD2.F32 R0, -RZ, R9.reuse.H0_H0 ;  /* 0x20000009ff007230 */ /* 0x100fe40000004100 */
[----:B------:R-:W-:-:S05]  /*03f0*/  HADD2.F32 R9, -RZ, R9.H1_H1 ;  /* 0x30000009ff097230 */ /* 0x000fca0000004100 */
        /* <DEDUP_REMOVED lines=122> */
[----:B0-----:R-:W-:-:S07]  /*0ba0*/  F2FP.F16.F32.PACK_AB R3, R4, R3 ;  /* 0x000000030403723e */ /* 0x001fce00000000ff */
[----:B------:R-:W-:Y:S08]  /*0bb0*/  MUFU.RCP R7, R7 ;  /* 0x0000000700077308 */ /* 0x000ff00000001000 */
[----:B------:R-:W0:Y:S01]  /*0bc0*/  MUFU.RCP R8, R8 ;  /* 0x0000000800087308 */ /* 0x000e220000001000 */
[----:B-1----:R-:W-:-:S07]  /*0bd0*/  F2FP.F16.F32.PACK_AB R6, R5, R6 ;  /* 0x000000060506723e */ /* 0x002fce00000000ff */
[----:B------:R-:W-:Y:S08]  /*0be0*/  MUFU.RCP R0, R10 ;  /* 0x0000000a00007308 */ /* 0x000ff00000001000 */
[----:B------:R-:W1:Y:S01]  /*0bf0*/  MUFU.RCP R9, R9 ;  /* 0x0000000900097308 */ /* 0x000e620000001000 */
[----:B0-----:R-:W-:Y:S02]  /*0c00*/  F2FP.F16.F32.PACK_AB R7, R8, R7 ;  /* 0x000000070807723e */ /* 0x001fe400000000ff */
[----:B-1----:R-:W-:Y:S01]  /*0c10*/  F2FP.F16.F32.PACK_AB R0, R9, R0 ;  /* 0x000000000900723e */ /* 0x002fe200000000ff */
[----:B------:R-:W-:Y:S06]  /*0c20*/  BRA.U UP0, `(.L_x_0) ;  /* 0xfffffff500747547 */ /* 0x000fec000b83ffff */
[----:B------:R-:W-:-:S04]  /*0c30*/  HADD2 R4, R3.H0_H0, RZ.H0_H0 ;  /* 0x200000ff03047230 */ /* 0x000fc80000000800 */
[----:B------:R-:W-:Y:S02]  /*0c40*/  HADD2 R3, R4.H0_H0, R3.H1_H1 ;  /* 0x3000000304037230 */ /* 0x000fe40000000800 */
[----:B------:R-:W0:Y:S02]  /*0c50*/  LDC.64 R4, c[0x0][0x380] ;  /* 0x0000e000ff047b82 */ /* 0x000e240000000a00 */
[----:B------:R-:W-:-:S04]  /*0c60*/  HADD2 R3, R3.H0_H0, R6.H0_H0 ;  /* 0x2000000603037230 */ /* 0x000fc80000000800 */
[----:B------:R-:W-:-:S04]  /*0c70*/  HADD2 R3, R3.H0_H0, R6.H1_H1 ;  /* 0x3000000603037230 */ /* 0x000fc80000000800 */
[----:B------:R-:W-:-:S04]  /*0c80*/  HADD2 R3, R3.H0_H0, R7.H0_H0 ;  /* 0x2000000703037230 */ /* 0x000fc80000000800 */
[----:B------:R-:W-:-:S04]  /*0c90*/  HADD2 R3, R3.H0_H0, R7.H1_H1 ;  /* 0x3000000703037230 */ /* 0x000fc80000000800 */
[----:B------:R-:W-:-:S04]  /*0ca0*/  HADD2 R3, R3.H0_H0, R0.H0_H0 ;  /* 0x2000000003037230 */ /* 0x000fc80000000800 */
[----:B------:R-:W-:Y:S02]  /*0cb0*/  HADD2 R0, R3.H0_H0, R0.H1_H1 ;  /* 0x3000000003007230 */ /* 0x000fe40000000800 */
[----:B0-----:R-:W-:-:S05]  /*0cc0*/  IMAD.WIDE R2, R2, 0x2, R4 ;  /* 0x0000000202027825 */ /* 0x001fca00078e0204 */
[----:B------:R-:W-:Y:S01]  /*0cd0*/  STG.E.U16 desc[UR6][R2.64], R0 ;  /* 0x0000000002007986 */ /* 0x000fe2000c101506 */
[----:B------:R-:W-:Y:S05]  /*0ce0*/  EXIT ;  /* 0x000000000000794d */ /* 0x000fea0003800000 */
.L_x_1:
[----:B------:R-:W-:-:S00]  /*0cf0*/  BRA `(.L_x_1) ;  /* 0xfffffffc00fc7947 */ /* 0x000fc0000383ffff */
[----:B------:R-:W-:-:S00]  /*0d00*/  NOP ;  /* 0x0000000000007918 */ /* 0x000fc00000000000 */
[----:B------:R-:W-:-:S00]  /*0d10*/  NOP ;  /* 0x0000000000007918 */ /* 0x000fc00000000000 */
[----:B------:R-:W-:-:S00]  /*0d20*/  NOP ;  /* 0x0000000000007918 */ /* 0x000fc00000000000 */
[----:B------:R-:W-:-:S00]  /*0d30*/  NOP ;  /* 0x0000000000007918 */ /* 0x000fc00000000000 */
[----:B------:R-:W-:-:S00]  /*0d40*/  NOP ;  /* 0x0000000000007918 */ /* 0x000fc00000000000 */
[----:B------:R-:W-:-:S00]  /*0d50*/  NOP ;  /* 0x0000000000007918 */ /* 0x000fc00000000000 */
[----:B------:R-:W-:-:S00]  /*0d60*/  NOP ;  /* 0x0000000000007918 */ /* 0x000fc00000000000 */
[----:B------:R-:W-:-:S00]  /*0d70*/  NOP ;  /* 0x0000000000007918 */ /* 0x000fc00000000000 */
.L_x_2:


//--------------------- .nv.shared.reserved.0     --------------------------
	.section	.nv.shared.reserved.0,"aw",@nobits
	.weak		__nv_reservedSMEM_offset_0_alias
	.size		__nv_reservedSMEM_offset_0_alias, 0, 64
	.other		__nv_reservedSMEM_offset_0_alias,@"STO_CUDA_RESERVED_SHARED STV_DEFAULT"
__nv_reservedSMEM_offset_0_alias:
	.zero		0
	.zero		64


//--------------------- .nv.constant0._Z18hrcp_stress_kernelP6__halfi --------------------------
	.section	.nv.constant0._Z18hrcp_stress_kernelP6__halfi,"a",@progbits
	.sectionflags	@""
	.align	4
.nv.constant0._Z18hrcp_stress_kernelP6__halfi:
	.zero		908


//--------------------- SYMBOLS --------------------------

	.type		.nv.reservedSmem.offset0,@object
	.size		.nv.reservedSmem.offset0,0x4
